//
// Generated by NVIDIA NVVM Compiler
//
// Compiler Build ID: CL-36424714
// Cuda compilation tools, release 13.0, V13.0.88
// Based on NVVM 20.0.0
//

.version 9.0
.target sm_100
.address_size 64

	// .globl	_Z6kernelPiS_S_ii

.visible .entry _Z6kernelPiS_S_ii(
	.param .u64 .ptr .align 1 _Z6kernelPiS_S_ii_param_0,
	.param .u64 .ptr .align 1 _Z6kernelPiS_S_ii_param_1,
	.param .u64 .ptr .align 1 _Z6kernelPiS_S_ii_param_2,
	.param .u32 _Z6kernelPiS_S_ii_param_3,
	.param .u32 _Z6kernelPiS_S_ii_param_4
)
{
	.reg .pred 	%p<2>;
	.reg .b32 	%r<47>;
	.reg .b64 	%rd<39>;

	ld.param.u64 	%rd3, [_Z6kernelPiS_S_ii_param_0];
	ld.param.u64 	%rd4, [_Z6kernelPiS_S_ii_param_1];
	ld.param.u32 	%r8, [_Z6kernelPiS_S_ii_param_3];
	cvta.to.global.u64 	%rd1, %rd3;
	cvta.to.global.u64 	%rd2, %rd4;
	mov.u32 	%r9, %tid.x;
	mov.u32 	%r10, %tid.y;
	mov.u32 	%r11, %ctaid.x;
	shl.b32 	%r12, %r11, 3;
	add.s32 	%r13, %r12, %r9;
	mad.lo.s32 	%r46, %r8, %r10, %r13;
	shl.b32 	%r2, %r8, 6;
	mov.b32 	%r45, 0;
	mul.wide.s32 	%rd8, %r2, 4;
$L__BB0_1:
	mul.wide.s32 	%rd5, %r46, 4;
	add.s64 	%rd6, %rd2, %rd5;
	ld.global.u32 	%r14, [%rd6];
	add.s64 	%rd7, %rd1, %rd5;
	st.global.u32 	[%rd7], %r14;
	add.s32 	%r15, %r46, %r2;
	add.s64 	%rd9, %rd6, %rd8;
	ld.global.u32 	%r16, [%rd9];
	add.s64 	%rd10, %rd7, %rd8;
	st.global.u32 	[%rd10], %r16;
	add.s32 	%r17, %r15, %r2;
	add.s64 	%rd11, %rd9, %rd8;
	ld.global.u32 	%r18, [%rd11];
	add.s64 	%rd12, %rd10, %rd8;
	st.global.u32 	[%rd12], %r18;
	add.s32 	%r19, %r17, %r2;
	add.s64 	%rd13, %rd11, %rd8;
	ld.global.u32 	%r20, [%rd13];
	add.s64 	%rd14, %rd12, %rd8;
	st.global.u32 	[%rd14], %r20;
	add.s32 	%r21, %r19, %r2;
	add.s64 	%rd15, %rd13, %rd8;
	ld.global.u32 	%r22, [%rd15];
	add.s64 	%rd16, %rd14, %rd8;
	st.global.u32 	[%rd16], %r22;
	add.s32 	%r23, %r21, %r2;
	add.s64 	%rd17, %rd15, %rd8;
	ld.global.u32 	%r24, [%rd17];
	add.s64 	%rd18, %rd16, %rd8;
	st.global.u32 	[%rd18], %r24;
	add.s32 	%r25, %r23, %r2;
	add.s64 	%rd19, %rd17, %rd8;
	ld.global.u32 	%r26, [%rd19];
	add.s64 	%rd20, %rd18, %rd8;
	st.global.u32 	[%rd20], %r26;
	add.s32 	%r27, %r25, %r2;
	add.s64 	%rd21, %rd19, %rd8;
	ld.global.u32 	%r28, [%rd21];
	add.s64 	%rd22, %rd20, %rd8;
	st.global.u32 	[%rd22], %r28;
	add.s32 	%r29, %r27, %r2;
	add.s64 	%rd23, %rd21, %rd8;
	ld.global.u32 	%r30, [%rd23];
	add.s64 	%rd24, %rd22, %rd8;
	st.global.u32 	[%rd24], %r30;
	add.s32 	%r31, %r29, %r2;
	add.s64 	%rd25, %rd23, %rd8;
	ld.global.u32 	%r32, [%rd25];
	add.s64 	%rd26, %rd24, %rd8;
	st.global.u32 	[%rd26], %r32;
	add.s32 	%r33, %r31, %r2;
	add.s64 	%rd27, %rd25, %rd8;
	ld.global.u32 	%r34, [%rd27];
	add.s64 	%rd28, %rd26, %rd8;
	st.global.u32 	[%rd28], %r34;
	add.s32 	%r35, %r33, %r2;
	add.s64 	%rd29, %rd27, %rd8;
	ld.global.u32 	%r36, [%rd29];
	add.s64 	%rd30, %rd28, %rd8;
	st.global.u32 	[%rd30], %r36;
	add.s32 	%r37, %r35, %r2;
	add.s64 	%rd31, %rd29, %rd8;
	ld.global.u32 	%r38, [%rd31];
	add.s64 	%rd32, %rd30, %rd8;
	st.global.u32 	[%rd32], %r38;
	add.s32 	%r39, %r37, %r2;
	add.s64 	%rd33, %rd31, %rd8;
	ld.global.u32 	%r40, [%rd33];
	add.s64 	%rd34, %rd32, %rd8;
	st.global.u32 	[%rd34], %r40;
	add.s32 	%r41, %r39, %r2;
	add.s64 	%rd35, %rd33, %rd8;
	ld.global.u32 	%r42, [%rd35];
	add.s64 	%rd36, %rd34, %rd8;
	st.global.u32 	[%rd36], %r42;
	add.s32 	%r43, %r41, %r2;
	add.s64 	%rd37, %rd35, %rd8;
	ld.global.u32 	%r44, [%rd37];
	add.s64 	%rd38, %rd36, %rd8;
	st.global.u32 	[%rd38], %r44;
	add.s32 	%r46, %r43, %r2;
	add.s32 	%r45, %r45, 16;
	setp.ne.s32 	%p1, %r45, 128;
	@%p1 bra 	$L__BB0_1;
	ret;

}


// ===== COMPILED SASS (sm_100) =====

	.target	sm_100

	.elftype	@"ET_EXEC"


//--------------------- .note.nv.tkinfo           --------------------------
	.section	.note.nv.tkinfo,"",@"SHT_NOTE"
	.sectionflags	@"SHF_NOTE_NV_TKINFO"
	.tkinfo
        /*0018*/ 	.word	0x00000002
        /*0030*/ 	.string	""
        /*0030*/ 	.string	"ptxas"
        /*0030*/ 	.string	"Cuda compilation tools, release 13.0, V13.0.88"
        /*0030*/ 	.string	"Build cuda_13.0.r13.0/compiler.36424714_0"
        /*0030*/ 	.string	"-arch sm_100 -m 64 "



//--------------------- .note.nv.cuinfo           --------------------------
	.section	.note.nv.cuinfo,"",@"SHT_NOTE"
	.sectionflags	@"SHF_NOTE_NV_CUINFO"
        /*0018*/ 	.short	0x0002
        /*001a*/ 	.short	0x0064
        /*001c*/ 	.short	0x0082
	.zero		2


//--------------------- .nv.info                  --------------------------
	.section	.nv.info,"",@"SHT_CUDA_INFO"
	.align	4


	//----- nvinfo : EIATTR_REGCOUNT
	.align		4
        /*0000*/ 	.byte	0x04, 0x2f
        /*0002*/ 	.short	(.L_1 - .L_0)
	.align		4
.L_0:
        /*0004*/ 	.word	index@(_Z6kernelPiS_S_ii)
        /*0008*/ 	.word	0x0000001c


	//----- nvinfo : EIATTR_FRAME_SIZE
	.align		4
.L_1:
        /*000c*/ 	.byte	0x04, 0x11
        /*000e*/ 	.short	(.L_3 - .L_2)
	.align		4
.L_2:
        /*0010*/ 	.word	index@(_Z6kernelPiS_S_ii)
        /*0014*/ 	.word	0x00000000


	//----- nvinfo : EIATTR_MIN_STACK_SIZE
	.align		4
.L_3:
        /*0018*/ 	.byte	0x04, 0x12
        /*001a*/ 	.short	(.L_5 - .L_4)
	.align		4
.L_4:
        /*001c*/ 	.word	index@(_Z6kernelPiS_S_ii)
        /*0020*/ 	.word	0x00000000
.L_5:


//--------------------- .nv.compat                --------------------------
	.section	.nv.compat,"",@"SHT_CUDA_COMPAT_INFO"
	.align	4
        /*0000*/ 	.byte	0x02, 0x09, 0x00, 0x00, 0x02, 0x02, 0x01, 0x00, 0x02, 0x05, 0x05, 0x00, 0x03, 0x07, 0x01, 0x01
        /*0010*/ 	.byte	0x02, 0x03, 0x00, 0x00, 0x02, 0x06, 0x01, 0x00, 0x04, 0x0b, 0x08, 0x00, 0x09, 0x00, 0x00, 0x00
        /*0020*/ 	.byte	0x00, 0x00, 0x00, 0x00


//--------------------- .nv.info._Z6kernelPiS_S_ii --------------------------
	.section	.nv.info._Z6kernelPiS_S_ii,"",@"SHT_CUDA_INFO"
	.sectionflags	@""
	.align	4


	//----- nvinfo : EIATTR_CUDA_API_VERSION
	.align		4
        /*0000*/ 	.byte	0x04, 0x37
        /*0002*/ 	.short	(.L_7 - .L_6)
.L_6:
        /*0004*/ 	.word	0x00000082


	//----- nvinfo : EIATTR_KPARAM_INFO
	.align		4
.L_7:
        /*0008*/ 	.byte	0x04, 0x17
        /*000a*/ 	.short	(.L_9 - .L_8)
.L_8:
        /*000c*/ 	.word	0x00000000
        /*0010*/ 	.short	0x0004
        /*0012*/ 	.short	0x001c
        /*0014*/ 	.byte	0x00, 0xf0, 0x11, 0x00


	//----- nvinfo : EIATTR_KPARAM_INFO
	.align		4
.L_9:
        /*0018*/ 	.byte	0x04, 0x17
        /*001a*/ 	.short	(.L_11 - .L_10)
.L_10:
        /*001c*/ 	.word	0x00000000
        /*0020*/ 	.short	0x0003
        /*0022*/ 	.short	0x0018
        /*0024*/ 	.byte	0x00, 0xf0, 0x11, 0x00


	//----- nvinfo : EIATTR_KPARAM_INFO
	.align		4
.L_11:
        /*0028*/ 	.byte	0x04, 0x17
        /*002a*/ 	.short	(.L_13 - .L_12)
.L_12:
        /*002c*/ 	.word	0x00000000
        /*0030*/ 	.short	0x0002
        /*0032*/ 	.short	0x0010
        /*0034*/ 	.byte	0x00, 0xf5, 0x21, 0x00


	//----- nvinfo : EIATTR_KPARAM_INFO
	.align		4
.L_13:
        /*0038*/ 	.byte	0x04, 0x17
        /*003a*/ 	.short	(.L_15 - .L_14)
.L_14:
        /*003c*/ 	.word	0x00000000
        /*0040*/ 	.short	0x0001
        /*0042*/ 	.short	0x0008
        /*0044*/ 	.byte	0x00, 0xf5, 0x21, 0x00


	//----- nvinfo : EIATTR_KPARAM_INFO
	.align		4
.L_15:
        /*0048*/ 	.byte	0x04, 0x17
        /*004a*/ 	.short	(.L_17 - .L_16)
.L_16:
        /*004c*/ 	.word	0x00000000
        /*0050*/ 	.short	0x0000
        /*0052*/ 	.short	0x0000
        /*0054*/ 	.byte	0x00, 0xf5, 0x21, 0x00


	//----- nvinfo : EIATTR_SPARSE_MMA_MASK
	.align		4
.L_17:
        /*0058*/ 	.byte	0x03, 0x50
        /*005a*/ 	.short	0x0000


	//----- nvinfo : EIATTR_MAXREG_COUNT
	.align		4
        /*005c*/ 	.byte	0x03, 0x1b
        /*005e*/ 	.short	0x00ff


	//----- nvinfo : EIATTR_MERCURY_ISA_VERSION
	.align		4
        /*0060*/ 	.byte	0x03, 0x5f
        /*0062*/ 	.short	0x0101


	//----- nvinfo : EIATTR_VRC_CTA_INIT_COUNT
	.align		4
        /*0064*/ 	.byte	0x02, 0x4a
	.zero		1
	.zero		1


	//----- nvinfo : EIATTR_EXIT_INSTR_OFFSETS
	.align		4
        /*0068*/ 	.byte	0x04, 0x1c
        /*006a*/ 	.short	(.L_19 - .L_18)


	//   ....[0]....
.L_18:
        /*006c*/ 	.word	0x00000570


	//----- nvinfo : EIATTR_CBANK_PARAM_SIZE
	.align		4
.L_19:
        /*0070*/ 	.byte	0x03, 0x19
        /*0072*/ 	.short	0x0020


	//----- nvinfo : EIATTR_PARAM_CBANK
	.align		4
        /*0074*/ 	.byte	0x04, 0x0a
        /*0076*/ 	.short	(.L_21 - .L_20)
	.align		4
.L_20:
        /*0078*/ 	.word	index@(.nv.constant0._Z6kernelPiS_S_ii)
        /*007c*/ 	.short	0x0380
        /*007e*/ 	.short	0x0020


	//----- nvinfo : EIATTR_SW_WAR
	.align		4
.L_21:
        /*0080*/ 	.byte	0x04, 0x36
        /*0082*/ 	.short	(.L_23 - .L_22)
.L_22:
        /*0084*/ 	.word	0x00000008
.L_23:


//--------------------- .nv.callgraph             --------------------------
	.section	.nv.callgraph,"",@"SHT_CUDA_CALLGRAPH"
	.align	4
	.sectionentsize	8
	.align		4
        /*0000*/ 	.word	0x00000000
	.align		4
        /*0004*/ 	.word	0xffffffff
	.align		4
        /*0008*/ 	.word	0x00000000
	.align		4
        /*000c*/ 	.word	0xfffffffe
	.align		4
        /*0010*/ 	.word	0x00000000
	.align		4
        /*0014*/ 	.word	0xfffffffd
	.align		4
        /*0018*/ 	.word	0x00000000
	.align		4
        /*001c*/ 	.word	0xfffffffc


//--------------------- .text._Z6kernelPiS_S_ii   --------------------------
	.section	.text._Z6kernelPiS_S_ii,"ax",@progbits
	.align	128
        .global         _Z6kernelPiS_S_ii
        .type           _Z6kernelPiS_S_ii,@function
        .size           _Z6kernelPiS_S_ii,(.L_x_2 - _Z6kernelPiS_S_ii)
        .other          _Z6kernelPiS_S_ii,@"STO_CUDA_ENTRY STV_DEFAULT"
_Z6kernelPiS_S_ii:
.text._Z6kernelPiS_S_ii:
[----:B------:R-:W-:Y:S01]  /*0000*/  LDC R1, c[0x0][0x37c] ;  /* 0x0000df00ff017b82 */ /* 0x000fe20000000800 */
[----:B------:R-:W0:Y:S07]  /*0010*/  S2R R3, SR_TID.X ;  /* 0x0000000000037919 */ /* 0x000e2e0000002100 */
[----:B------:R-:W1:Y:S01]  /*0020*/  LDC R4, c[0x0][0x398] ;  /* 0x0000e600ff047b82 */ /* 0x000e620000000800 */
[----:B------:R-:W2:Y:S01]  /*0030*/  LDCU.64 UR6, c[0x0][0x358] ;  /* 0x00006b00ff0677ac */ /* 0x000ea20008000a00 */
[----:B------:R-:W0:Y:S01]  /*0040*/  S2R R0, SR_CTAID.X ;  /* 0x0000000000007919 */ /* 0x000e220000002500 */
[----:B------:R-:W-:Y:S01]  /*0050*/  UMOV UR4, URZ ;  /* 0x000000ff00047c82 */ /* 0x000fe20008000000 */
[----:B------:R-:W3:Y:S01]  /*0060*/  S2R R2, SR_TID.Y ;  /* 0x0000000000027919 */ /* 0x000ee20000002200 */
[----:B0-----:R-:W-:-:S02]  /*0070*/  LEA R3, R0, R3, 0x3 ;  /* 0x0000000300037211 */ /* 0x001fc400078e18ff */
[----:B-1----:R-:W-:-:S03]  /*0080*/  SHF.L.U32 R0, R4, 0x6, RZ ;  /* 0x0000000604007819 */ /* 0x002fc600000006ff */
[----:B--23--:R-:W-:-:S07]  /*0090*/  IMAD R3, R2, R4, R3 ;  /* 0x0000000402037224 */ /* 0x00cfce00078e0203 */
.L_x_0:
[----:B0-----:R-:W0:Y:S08]  /*00a0*/  LDC.64 R4, c[0x0][0x388] ;  /* 0x0000e200ff047b82 */ /* 0x001e300000000a00 */
[----:B------:R-:W1:Y:S01]  /*00b0*/  LDC.64 R6, c[0x0][0x380] ;  /* 0x0000e000ff067b82 */ /* 0x000e620000000a00 */
[----:B0-----:R-:W-:-:S05]  /*00c0*/  IMAD.WIDE R4, R3, 0x4, R4 ;  /* 0x0000000403047825 */ /* 0x001fca00078e0204 */
[----:B------:R-:W2:Y:S01]  /*00d0*/  LDG.E R19, desc[UR6][R4.64] ;  /* 0x0000000604137981 */ /* 0x000ea2000c1e1900 */
[----:B------:R-:W-:-:S04]  /*00e0*/  IMAD.WIDE R8, R0, 0x4, R4 ;  /* 0x0000000400087825 */ /* 0x000fc800078e0204 */
[----:B-1----:R-:W-:-:S05]  /*00f0*/  IMAD.WIDE R6, R3, 0x4, R6 ;  /* 0x0000000403067825 */ /* 0x002fca00078e0206 */
[----:B--2---:R0:W-:Y:S04]  /*0100*/  STG.E desc[UR6][R6.64], R19 ;  /* 0x0000001306007986 */ /* 0x0041e8000c101906 */
[----:B------:R-:W2:Y:S01]  /*0110*/  LDG.E R21, desc[UR6][R8.64] ;  /* 0x0000000608157981 */ /* 0x000ea2000c1e1900 */
[----:B------:R-:W-:-:S04]  /*0120*/  IMAD.WIDE R10, R0, 0x4, R6 ;  /* 0x00000004000a7825 */ /* 0x000fc800078e0206 */
[C---:B------:R-:W-:Y:S01]  /*0130*/  IMAD.WIDE R12, R0.reuse, 0x4, R8 ;  /* 0x00000004000c7825 */ /* 0x040fe200078e0208 */
[----:B--2---:R1:W-:Y:S04]  /*0140*/  STG.E desc[UR6][R10.64], R21 ;  /* 0x000000150a007986 */ /* 0x0043e8000c101906 */
[----:B------:R-:W2:Y:S01]  /*0150*/  LDG.E R23, desc[UR6][R12.64] ;  /* 0x000000060c177981 */ /* 0x000ea2000c1e1900 */
[----:B------:R-:W-:-:S04]  /*0160*/  IMAD.WIDE R14, R0, 0x4, R10 ;  /* 0x00000004000e7825 */ /* 0x000fc800078e020a */
[C---:B------:R-:W-:Y:S01]  /*0170*/  IMAD.WIDE R4, R0.reuse, 0x4, R12 ;  /* 0x0000000400047825 */ /* 0x040fe200078e020c */
[----:B--2---:R2:W-:Y:S04]  /*0180*/  STG.E desc[UR6][R14.64], R23 ;  /* 0x000000170e007986 */ /* 0x0045e8000c101906 */
[----:B------:R-:W3:Y:S01]  /*0190*/  LDG.E R25, desc[UR6][R4.64] ;  /* 0x0000000604197981 */ /* 0x000ee2000c1e1900 */
[----:B------:R-:W-:-:S04]  /*01a0*/  IMAD.WIDE R16, R0, 0x4, R14 ;  /* 0x0000000400107825 */ /* 0x000fc800078e020e */
[C---:B0-----:R-:W-:Y:S01]  /*01b0*/  IMAD.WIDE R6, R0.reuse, 0x4, R4 ;  /* 0x0000000400067825 */ /* 0x041fe200078e0204 */
[----:B---3--:R0:W-:Y:S04]  /*01c0*/  STG.E desc[UR6][R16.64], R25 ;  /* 0x0000001910007986 */ /* 0x0081e8000c101906 */
[----:B------:R-:W3:Y:S01]  /*01d0*/  LDG.E R19, desc[UR6][R6.64] ;  /* 0x0000000606137981 */ /* 0x000ee2000c1e1900 */
[----:B------:R-:W-:-:S04]  /*01e0*/  IMAD.WIDE R8, R0, 0x4, R16 ;  /* 0x0000000400087825 */ /* 0x000fc800078e0210 */
[C---:B-1----:R-:W-:Y:S01]  /*01f0*/  IMAD.WIDE R10, R0.reuse, 0x4, R6 ;  /* 0x00000004000a7825 */ /* 0x042fe200078e0206 */
[----:B---3--:R1:W-:Y:S04]  /*0200*/  STG.E desc[UR6][R8.64], R19 ;  /* 0x0000001308007986 */ /* 0x0083e8000c101906 */
[----:B------:R-:W3:Y:S01]  /*0210*/  LDG.E R21, desc[UR6][R10.64] ;  /* 0x000000060a157981 */ /* 0x000ee2000c1e1900 */
[----:B------:R-:W-:-:S04]  /*0220*/  IMAD.WIDE R12, R0, 0x4, R8 ;  /* 0x00000004000c7825 */ /* 0x000fc800078e0208 */
[C---:B--2---:R-:W-:Y:S01]  /*0230*/  IMAD.WIDE R14, R0.reuse, 0x4, R10 ;  /* 0x00000004000e7825 */ /* 0x044fe200078e020a */
[----:B---3--:R2:W-:Y:S04]  /*0240*/  STG.E desc[UR6][R12.64], R21 ;  /* 0x000000150c007986 */ /* 0x0085e8000c101906 */
        /* <DEDUP_REMOVED lines=35> */
[C---:B------:R-:W-:Y:S01]  /*0480*/  IADD3 R3, PT, PT, R0.reuse, R3, R0 ;  /* 0x0000000300037210 */ /* 0x040fe20007ffe000 */
[----:B---3--:R0:W-:Y:S04]  /*0490*/  STG.E desc[UR6][R6.64], R23 ;  /* 0x0000001706007986 */ /* 0x0081e8000c101906 */
[----:B------:R-:W2:Y:S01]  /*04a0*/  LDG.E R9, desc[UR6][R8.64] ;  /* 0x0000000608097981 */ /* 0x000ea2000c1e1900 */
[C---:B------:R-:W-:Y:S01]  /*04b0*/  IMAD.WIDE R10, R0.reuse, 0x4, R6 ;  /* 0x00000004000a7825 */ /* 0x040fe200078e0206 */
[----:B------:R-:W-:Y:S01]  /*04c0*/  IADD3 R3, PT, PT, R0, R3, R0 ;  /* 0x0000000300037210 */ /* 0x000fe20007ffe000 */
[----:B------:R-:W-:-:S03]  /*04d0*/  UIADD3 UR4, UPT, UPT, UR4, 0x10, URZ ;  /* 0x0000001004047890 */ /* 0x000fc6000fffe0ff */
[----:B------:R-:W-:Y:S01]  /*04e0*/  IADD3 R3, PT, PT, R0, R3, R0 ;  /* 0x0000000300037210 */ /* 0x000fe20007ffe000 */
[----:B------:R-:W-:-:S03]  /*04f0*/  UISETP.NE.AND UP0, UPT, UR4, 0x80, UPT ;  /* 0x000000800400788c */ /* 0x000fc6000bf05270 */
[----:B------:R-:W-:-:S04]  /*0500*/  IADD3 R3, PT, PT, R0, R3, R0 ;  /* 0x0000000300037210 */ /* 0x000fc80007ffe000 */
[----:B------:R-:W-:-:S04]  /*0510*/  IADD3 R3, PT, PT, R0, R3, R0 ;  /* 0x0000000300037210 */ /* 0x000fc80007ffe000 */
[----:B------:R-:W-:-:S04]  /*0520*/  IADD3 R3, PT, PT, R0, R3, R0 ;  /* 0x0000000300037210 */ /* 0x000fc80007ffe000 */
[----:B------:R-:W-:-:S04]  /*0530*/  IADD3 R3, PT, PT, R0, R3, R0 ;  /* 0x0000000300037210 */ /* 0x000fc80007ffe000 */
[----:B------:R-:W-:Y:S01]  /*0540*/  IADD3 R3, PT, PT, R0, R3, R0 ;  /* 0x0000000300037210 */ /* 0x000fe20007ffe000 */
[----:B--2---:R0:W-:Y:S01]  /*0550*/  STG.E desc[UR6][R10.64], R9 ;  /* 0x000000090a007986 */ /* 0x0041e2000c101906 */
[----:B------:R-:W-:Y:S05]  /*0560*/  BRA.U UP0, `(.L_x_0) ;  /* 0xfffffff900cc7547 */ /* 0x000fea000b83ffff */
[----:B------:R-:W-:Y:S05]  /*0570*/  EXIT ;  /* 0x000000000000794d */ /* 0x000fea0003800000 */
.L_x_1:
[----:B------:R-:W-:-:S00]  /*0580*/  BRA `(.L_x_1) ;  /* 0xfffffffc00fc7947 */ /* 0x000fc0000383ffff */
[----:B------:R-:W-:-:S00]  /*0590*/  NOP ;  /* 0x0000000000007918 */ /* 0x000fc00000000000 */
        /* <DEDUP_REMOVED lines=14> */
.L_x_2:


//--------------------- .nv.shared.reserved.0     --------------------------
	.section	.nv.shared.reserved.0,"aw",@nobits
	.weak		__nv_reservedSMEM_offset_0_alias
	.size		__nv_reservedSMEM_offset_0_alias, 0, 64
	.other		__nv_reservedSMEM_offset_0_alias,@"STO_CUDA_RESERVED_SHARED STV_DEFAULT"
__nv_reservedSMEM_offset_0_alias:
	.zero		0
	.zero		64


//--------------------- .nv.constant0._Z6kernelPiS_S_ii --------------------------
	.section	.nv.constant0._Z6kernelPiS_S_ii,"a",@progbits
	.sectionflags	@""
	.align	4
.nv.constant0._Z6kernelPiS_S_ii:
	.zero		928


//--------------------- SYMBOLS --------------------------

	.type		.nv.reservedSmem.offset0,@object
	.size		.nv.reservedSmem.offset0,0x4
